//
// Generated by NVIDIA NVVM Compiler
//
// Compiler Build ID: CL-36424714
// Cuda compilation tools, release 13.0, V13.0.88
// Based on NVVM 20.0.0
//

.version 9.0
.target sm_100
.address_size 64

	// .globl	_Z20blockMatching_kerneliiPhiS_iiiP7DataOut
// _ZZ20blockMatching_kerneliiPhiS_iiiP7DataOutE12tab_data_out has been demoted

.visible .entry _Z20blockMatching_kerneliiPhiS_iiiP7DataOut(
	.param .u32 _Z20blockMatching_kerneliiPhiS_iiiP7DataOut_param_0,
	.param .u32 _Z20blockMatching_kerneliiPhiS_iiiP7DataOut_param_1,
	.param .u64 .ptr .align 1 _Z20blockMatching_kerneliiPhiS_iiiP7DataOut_param_2,
	.param .u32 _Z20blockMatching_kerneliiPhiS_iiiP7DataOut_param_3,
	.param .u64 .ptr .align 1 _Z20blockMatching_kerneliiPhiS_iiiP7DataOut_param_4,
	.param .u32 _Z20blockMatching_kerneliiPhiS_iiiP7DataOut_param_5,
	.param .u32 _Z20blockMatching_kerneliiPhiS_iiiP7DataOut_param_6,
	.param .u32 _Z20blockMatching_kerneliiPhiS_iiiP7DataOut_param_7,
	.param .u64 .ptr .align 1 _Z20blockMatching_kerneliiPhiS_iiiP7DataOut_param_8
)
{
	.reg .pred 	%p<24>;
	.reg .b32 	%r<106>;
	.reg .b64 	%rd<14>;
	.reg .b64 	%fd<36>;
	// demoted variable
	.shared .align 8 .b8 _ZZ20blockMatching_kerneliiPhiS_iiiP7DataOutE12tab_data_out[16384];
	ld.param.u32 	%r56, [_Z20blockMatching_kerneliiPhiS_iiiP7DataOut_param_0];
	ld.param.u32 	%r50, [_Z20blockMatching_kerneliiPhiS_iiiP7DataOut_param_1];
	ld.param.u64 	%rd3, [_Z20blockMatching_kerneliiPhiS_iiiP7DataOut_param_2];
	ld.param.u32 	%r51, [_Z20blockMatching_kerneliiPhiS_iiiP7DataOut_param_3];
	ld.param.u64 	%rd4, [_Z20blockMatching_kerneliiPhiS_iiiP7DataOut_param_4];
	ld.param.u32 	%r53, [_Z20blockMatching_kerneliiPhiS_iiiP7DataOut_param_6];
	ld.param.u32 	%r54, [_Z20blockMatching_kerneliiPhiS_iiiP7DataOut_param_7];
	mov.u32 	%r1, %ntid.x;
	mov.u32 	%r2, %ctaid.x;
	mov.u32 	%r3, %tid.x;
	mad.lo.s32 	%r4, %r1, %r2, %r3;
	sub.s32 	%r5, %r56, %r50;
	setp.lt.s32 	%p1, %r5, 0;
	mov.f64 	%fd35, 0d430C6BF526340000;
	@%p1 bra 	$L__BB0_16;
	setp.ne.s64 	%p2, %rd3, 0;
	setp.ne.s64 	%p3, %rd4, 0;
	mul.lo.s32 	%r57, %r54, %r53;
	cvt.rn.f64.s32 	%fd1, %r57;
	sub.s32 	%r6, %r54, %r50;
	sub.s32 	%r7, %r53, %r50;
	and.pred  	%p4, %p2, %p3;
	@%p4 bra 	$L__BB0_4;
	mov.f64 	%fd35, 0d430C6BF526340000;
	mov.b32 	%r87, 0;
$L__BB0_3:
	setp.gt.f64 	%p15, %fd35, 0d0000000000000000;
	selp.b32 	%r103, %r87, %r103, %p15;
	selp.b32 	%r104, %r4, %r104, %p15;
	selp.f64 	%fd35, 0d0000000000000000, %fd35, %p15;
	add.s32 	%r87, %r87, %r50;
	setp.gt.s32 	%p16, %r87, %r5;
	@%p16 bra 	$L__BB0_16;
	bra.uni 	$L__BB0_3;
$L__BB0_4:
	setp.gt.s32 	%p5, %r6, -1;
	@%p5 bra 	$L__BB0_7;
	mov.f64 	%fd25, 0d0000000000000000;
	div.rn.f64 	%fd4, %fd25, %fd1;
	mov.f64 	%fd35, 0d430C6BF526340000;
	mov.b32 	%r90, 0;
$L__BB0_6:
	setp.lt.f64 	%p13, %fd4, %fd35;
	selp.b32 	%r103, %r90, %r103, %p13;
	selp.b32 	%r104, %r4, %r104, %p13;
	selp.f64 	%fd35, %fd4, %fd35, %p13;
	add.s32 	%r90, %r90, %r50;
	setp.gt.s32 	%p14, %r90, %r5;
	@%p14 bra 	$L__BB0_16;
	bra.uni 	$L__BB0_6;
$L__BB0_7:
	setp.lt.s32 	%p6, %r7, 0;
	@%p6 bra 	$L__BB0_14;
	cvta.to.global.u64 	%rd1, %rd3;
	cvta.to.global.u64 	%rd2, %rd4;
	mov.f64 	%fd35, 0d430C6BF526340000;
	mov.b32 	%r96, 0;
$L__BB0_9:
	mov.f64 	%fd34, 0d0000000000000000;
	mov.b32 	%r99, 0;
$L__BB0_10:
	ld.param.u32 	%r86, [_Z20blockMatching_kerneliiPhiS_iiiP7DataOut_param_5];
	add.s32 	%r62, %r99, %r4;
	mul.lo.s32 	%r101, %r99, %r86;
	mad.lo.s32 	%r100, %r62, %r51, %r96;
	mov.b32 	%r102, 0;
$L__BB0_11:
	cvt.s64.s32 	%rd6, %r101;
	add.s64 	%rd7, %rd2, %rd6;
	cvt.s64.s32 	%rd8, %r100;
	add.s64 	%rd9, %rd1, %rd8;
	ld.global.u8 	%r63, [%rd9];
	ld.global.u8 	%r64, [%rd7];
	sub.s32 	%r65, %r64, %r63;
	mul.lo.s32 	%r66, %r65, %r65;
	cvt.rn.f64.u32 	%fd20, %r66;
	add.f64 	%fd34, %fd34, %fd20;
	add.s32 	%r102, %r102, %r50;
	add.s32 	%r101, %r101, %r50;
	add.s32 	%r100, %r100, %r50;
	setp.le.s32 	%p7, %r102, %r7;
	@%p7 bra 	$L__BB0_11;
	add.s32 	%r99, %r99, %r50;
	setp.le.s32 	%p8, %r99, %r6;
	@%p8 bra 	$L__BB0_10;
	div.rn.f64 	%fd21, %fd34, %fd1;
	setp.lt.f64 	%p9, %fd21, %fd35;
	selp.b32 	%r103, %r96, %r103, %p9;
	selp.b32 	%r104, %r4, %r104, %p9;
	selp.f64 	%fd35, %fd21, %fd35, %p9;
	add.s32 	%r96, %r96, %r50;
	setp.le.s32 	%p10, %r96, %r5;
	@%p10 bra 	$L__BB0_9;
	bra.uni 	$L__BB0_16;
$L__BB0_14:
	mov.f64 	%fd23, 0d0000000000000000;
	div.rn.f64 	%fd7, %fd23, %fd1;
	mov.f64 	%fd35, 0d430C6BF526340000;
	mov.b32 	%r93, 0;
$L__BB0_15:
	setp.lt.f64 	%p11, %fd7, %fd35;
	selp.b32 	%r103, %r93, %r103, %p11;
	selp.b32 	%r104, %r4, %r104, %p11;
	selp.f64 	%fd35, %fd7, %fd35, %p11;
	add.s32 	%r93, %r93, %r50;
	setp.gt.s32 	%p12, %r93, %r5;
	@%p12 bra 	$L__BB0_16;
	bra.uni 	$L__BB0_15;
$L__BB0_16:
	shl.b32 	%r73, %r4, 4;
	mov.u32 	%r74, _ZZ20blockMatching_kerneliiPhiS_iiiP7DataOutE12tab_data_out;
	add.s32 	%r75, %r74, %r73;
	st.shared.f64 	[%r75], %fd35;
	st.shared.v2.u32 	[%r75+8], {%r104, %r103};
	bar.sync 	0;
	mov.u32 	%r76, %ntid.y;
	mul.lo.s32 	%r44, %r1, %r76;
	setp.lt.u32 	%p17, %r44, 2;
	@%p17 bra 	$L__BB0_22;
	mov.b32 	%r105, 1;
$L__BB0_18:
	mov.u32 	%r45, %r105;
	shl.b32 	%r105, %r45, 1;
	mul.lo.s32 	%r47, %r105, %r3;
	setp.ge.u32 	%p18, %r47, %r44;
	@%p18 bra 	$L__BB0_21;
	shl.b32 	%r78, %r47, 4;
	add.s32 	%r48, %r74, %r78;
	ld.shared.f64 	%fd27, [%r48];
	add.s32 	%r80, %r47, %r45;
	shl.b32 	%r81, %r45, 4;
	add.s32 	%r49, %r48, %r81;
	ld.shared.f64 	%fd16, [%r49];
	setp.leu.f64 	%p19, %fd27, %fd16;
	setp.ge.u32 	%p20, %r80, %r44;
	or.pred  	%p21, %p19, %p20;
	@%p21 bra 	$L__BB0_21;
	ld.shared.v2.u32 	{%r82, %r83}, [%r49+8];
	st.shared.f64 	[%r48], %fd16;
	st.shared.v2.u32 	[%r48+8], {%r82, %r83};
$L__BB0_21:
	bar.sync 	0;
	setp.lt.u32 	%p22, %r105, %r44;
	@%p22 bra 	$L__BB0_18;
$L__BB0_22:
	setp.ne.s32 	%p23, %r3, 0;
	@%p23 bra 	$L__BB0_24;
	ld.param.u64 	%rd13, [_Z20blockMatching_kerneliiPhiS_iiiP7DataOut_param_8];
	cvta.to.global.u64 	%rd10, %rd13;
	mul.wide.u32 	%rd11, %r2, 16;
	add.s64 	%rd12, %rd10, %rd11;
	ld.shared.f64 	%fd28, [_ZZ20blockMatching_kerneliiPhiS_iiiP7DataOutE12tab_data_out];
	ld.shared.v2.u32 	{%r84, %r85}, [_ZZ20blockMatching_kerneliiPhiS_iiiP7DataOutE12tab_data_out+8];
	st.global.f64 	[%rd12], %fd28;
	st.global.v2.u32 	[%rd12+8], {%r84, %r85};
$L__BB0_24:
	ret;

}


// ===== COMPILED SASS (sm_100) =====

	.target	sm_100

	.elftype	@"ET_EXEC"


//--------------------- .note.nv.tkinfo           --------------------------
	.section	.note.nv.tkinfo,"",@"SHT_NOTE"
	.sectionflags	@"SHF_NOTE_NV_TKINFO"
	.tkinfo
        /*0018*/ 	.word	0x00000002
        /*0030*/ 	.string	""
        /*0030*/ 	.string	"ptxas"
        /*0030*/ 	.string	"Cuda compilation tools, release 13.0, V13.0.88"
        /*0030*/ 	.string	"Build cuda_13.0.r13.0/compiler.36424714_0"
        /*0030*/ 	.string	"-arch sm_100 -m 64 "



//--------------------- .note.nv.cuinfo           --------------------------
	.section	.note.nv.cuinfo,"",@"SHT_NOTE"
	.sectionflags	@"SHF_NOTE_NV_CUINFO"
        /*0018*/ 	.short	0x0002
        /*001a*/ 	.short	0x0064
        /*001c*/ 	.short	0x0082
	.zero		2


//--------------------- .nv.info                  --------------------------
	.section	.nv.info,"",@"SHT_CUDA_INFO"
	.align	4


	//----- nvinfo : EIATTR_REGCOUNT
	.align		4
        /*0000*/ 	.byte	0x04, 0x2f
        /*0002*/ 	.short	(.L_1 - .L_0)
	.align		4
.L_0:
        /*0004*/ 	.word	index@(_Z20blockMatching_kerneliiPhiS_iiiP7DataOut)
        /*0008*/ 	.word	0x00000020


	//----- nvinfo : EIATTR_FRAME_SIZE
	.align		4
.L_1:
        /*000c*/ 	.byte	0x04, 0x11
        /*000e*/ 	.short	(.L_3 - .L_2)
	.align		4
.L_2:
        /*0010*/ 	.word	index@($__internal_0_$__cuda_sm20_div_rn_f64_full)
        /*0014*/ 	.word	0x00000000


	//----- nvinfo : EIATTR_FRAME_SIZE
	.align		4
.L_3:
        /*0018*/ 	.byte	0x04, 0x11
        /*001a*/ 	.short	(.L_5 - .L_4)
	.align		4
.L_4:
        /*001c*/ 	.word	index@(_Z20blockMatching_kerneliiPhiS_iiiP7DataOut)
        /*0020*/ 	.word	0x00000000


	//----- nvinfo : EIATTR_MIN_STACK_SIZE
	.align		4
.L_5:
        /*0024*/ 	.byte	0x04, 0x12
        /*0026*/ 	.short	(.L_7 - .L_6)
	.align		4
.L_6:
        /*0028*/ 	.word	index@(_Z20blockMatching_kerneliiPhiS_iiiP7DataOut)
        /*002c*/ 	.word	0x00000000
.L_7:


//--------------------- .nv.compat                --------------------------
	.section	.nv.compat,"",@"SHT_CUDA_COMPAT_INFO"
	.align	4
        /*0000*/ 	.byte	0x02, 0x09, 0x00, 0x00, 0x02, 0x02, 0x01, 0x00, 0x02, 0x05, 0x05, 0x00, 0x03, 0x07, 0x01, 0x01
        /*0010*/ 	.byte	0x02, 0x03, 0x00, 0x00, 0x02, 0x06, 0x01, 0x00, 0x04, 0x0b, 0x08, 0x00, 0x01, 0x00, 0x00, 0x00
        /*0020*/ 	.byte	0x00, 0x00, 0x00, 0x00


//--------------------- .nv.info._Z20blockMatching_kerneliiPhiS_iiiP7DataOut --------------------------
	.section	.nv.info._Z20blockMatching_kerneliiPhiS_iiiP7DataOut,"",@"SHT_CUDA_INFO"
	.sectionflags	@""
	.align	4


	//----- nvinfo : EIATTR_CUDA_API_VERSION
	.align		4
        /*0000*/ 	.byte	0x04, 0x37
        /*0002*/ 	.short	(.L_9 - .L_8)
.L_8:
        /*0004*/ 	.word	0x00000082


	//----- nvinfo : EIATTR_KPARAM_INFO
	.align		4
.L_9:
        /*0008*/ 	.byte	0x04, 0x17
        /*000a*/ 	.short	(.L_11 - .L_10)
.L_10:
        /*000c*/ 	.word	0x00000000
        /*0010*/ 	.short	0x0008
        /*0012*/ 	.short	0x0030
        /*0014*/ 	.byte	0x00, 0xf5, 0x21, 0x00


	//----- nvinfo : EIATTR_KPARAM_INFO
	.align		4
.L_11:
        /*0018*/ 	.byte	0x04, 0x17
        /*001a*/ 	.short	(.L_13 - .L_12)
.L_12:
        /*001c*/ 	.word	0x00000000
        /*0020*/ 	.short	0x0007
        /*0022*/ 	.short	0x0028
        /*0024*/ 	.byte	0x00, 0xf0, 0x11, 0x00


	//----- nvinfo : EIATTR_KPARAM_INFO
	.align		4
.L_13:
        /*0028*/ 	.byte	0x04, 0x17
        /*002a*/ 	.short	(.L_15 - .L_14)
.L_14:
        /*002c*/ 	.word	0x00000000
        /*0030*/ 	.short	0x0006
        /*0032*/ 	.short	0x0024
        /*0034*/ 	.byte	0x00, 0xf0, 0x11, 0x00


	//----- nvinfo : EIATTR_KPARAM_INFO
	.align		4
.L_15:
        /*0038*/ 	.byte	0x04, 0x17
        /*003a*/ 	.short	(.L_17 - .L_16)
.L_16:
        /*003c*/ 	.word	0x00000000
        /*0040*/ 	.short	0x0005
        /*0042*/ 	.short	0x0020
        /*0044*/ 	.byte	0x00, 0xf0, 0x11, 0x00


	//----- nvinfo : EIATTR_KPARAM_INFO
	.align		4
.L_17:
        /*0048*/ 	.byte	0x04, 0x17
        /*004a*/ 	.short	(.L_19 - .L_18)
.L_18:
        /*004c*/ 	.word	0x00000000
        /*0050*/ 	.short	0x0004
        /*0052*/ 	.short	0x0018
        /*0054*/ 	.byte	0x00, 0xf5, 0x21, 0x00


	//----- nvinfo : EIATTR_KPARAM_INFO
	.align		4
.L_19:
        /*0058*/ 	.byte	0x04, 0x17
        /*005a*/ 	.short	(.L_21 - .L_20)
.L_20:
        /*005c*/ 	.word	0x00000000
        /*0060*/ 	.short	0x0003
        /*0062*/ 	.short	0x0010
        /*0064*/ 	.byte	0x00, 0xf0, 0x11, 0x00


	//----- nvinfo : EIATTR_KPARAM_INFO
	.align		4
.L_21:
        /*0068*/ 	.byte	0x04, 0x17
        /*006a*/ 	.short	(.L_23 - .L_22)
.L_22:
        /*006c*/ 	.word	0x00000000
        /*0070*/ 	.short	0x0002
        /*0072*/ 	.short	0x0008
        /*0074*/ 	.byte	0x00, 0xf5, 0x21, 0x00


	//----- nvinfo : EIATTR_KPARAM_INFO
	.align		4
.L_23:
        /*0078*/ 	.byte	0x04, 0x17
        /*007a*/ 	.short	(.L_25 - .L_24)
.L_24:
        /*007c*/ 	.word	0x00000000
        /*0080*/ 	.short	0x0001
        /*0082*/ 	.short	0x0004
        /*0084*/ 	.byte	0x00, 0xf0, 0x11, 0x00


	//----- nvinfo : EIATTR_KPARAM_INFO
	.align		4
.L_25:
        /*0088*/ 	.byte	0x04, 0x17
        /*008a*/ 	.short	(.L_27 - .L_26)
.L_26:
        /*008c*/ 	.word	0x00000000
        /*0090*/ 	.short	0x0000
        /*0092*/ 	.short	0x0000
        /*0094*/ 	.byte	0x00, 0xf0, 0x11, 0x00


	//----- nvinfo : EIATTR_SPARSE_MMA_MASK
	.align		4
.L_27:
        /*0098*/ 	.byte	0x03, 0x50
        /*009a*/ 	.short	0x0000


	//----- nvinfo : EIATTR_MAXREG_COUNT
	.align		4
        /*009c*/ 	.byte	0x03, 0x1b
        /*009e*/ 	.short	0x00ff


	//----- nvinfo : EIATTR_NUM_BARRIERS
	.align		4
        /*00a0*/ 	.byte	0x02, 0x4c
        /*00a2*/ 	.byte	0x01
	.zero		1


	//----- nvinfo : EIATTR_MERCURY_ISA_VERSION
	.align		4
        /*00a4*/ 	.byte	0x03, 0x5f
        /*00a6*/ 	.short	0x0101


	//----- nvinfo : EIATTR_VRC_CTA_INIT_COUNT
	.align		4
        /*00a8*/ 	.byte	0x02, 0x4a
	.zero		1
	.zero		1


	//----- nvinfo : EIATTR_EXIT_INSTR_OFFSETS
	.align		4
        /*00ac*/ 	.byte	0x04, 0x1c
        /*00ae*/ 	.short	(.L_29 - .L_28)


	//   ....[0]....
.L_28:
        /*00b0*/ 	.word	0x00000c10


	//   ....[1]....
        /*00b4*/ 	.word	0x00000cb0


	//----- nvinfo : EIATTR_CRS_STACK_SIZE
	.align		4
.L_29:
        /*00b8*/ 	.byte	0x04, 0x1e
        /*00ba*/ 	.short	(.L_31 - .L_30)
.L_30:
        /*00bc*/ 	.word	0x00000000


	//----- nvinfo : EIATTR_CBANK_PARAM_SIZE
	.align		4
.L_31:
        /*00c0*/ 	.byte	0x03, 0x19
        /*00c2*/ 	.short	0x0038


	//----- nvinfo : EIATTR_PARAM_CBANK
	.align		4
        /*00c4*/ 	.byte	0x04, 0x0a
        /*00c6*/ 	.short	(.L_33 - .L_32)
	.align		4
.L_32:
        /*00c8*/ 	.word	index@(.nv.constant0._Z20blockMatching_kerneliiPhiS_iiiP7DataOut)
        /*00cc*/ 	.short	0x0380
        /*00ce*/ 	.short	0x0038


	//----- nvinfo : EIATTR_SW_WAR
	.align		4
.L_33:
        /*00d0*/ 	.byte	0x04, 0x36
        /*00d2*/ 	.short	(.L_35 - .L_34)
.L_34:
        /*00d4*/ 	.word	0x00000008
.L_35:


//--------------------- .nv.callgraph             --------------------------
	.section	.nv.callgraph,"",@"SHT_CUDA_CALLGRAPH"
	.align	4
	.sectionentsize	8
	.align		4
        /*0000*/ 	.word	0x00000000
	.align		4
        /*0004*/ 	.word	0xffffffff
	.align		4
        /*0008*/ 	.word	0x00000000
	.align		4
        /*000c*/ 	.word	0xfffffffe
	.align		4
        /*0010*/ 	.word	0x00000000
	.align		4
        /*0014*/ 	.word	0xfffffffd
	.align		4
        /*0018*/ 	.word	0x00000000
	.align		4
        /*001c*/ 	.word	0xfffffffc


//--------------------- .text._Z20blockMatching_kerneliiPhiS_iiiP7DataOut --------------------------
	.section	.text._Z20blockMatching_kerneliiPhiS_iiiP7DataOut,"ax",@progbits
	.align	128
        .global         _Z20blockMatching_kerneliiPhiS_iiiP7DataOut
        .type           _Z20blockMatching_kerneliiPhiS_iiiP7DataOut,@function
        .size           _Z20blockMatching_kerneliiPhiS_iiiP7DataOut,(.L_x_22 - _Z20blockMatching_kerneliiPhiS_iiiP7DataOut)
        .other          _Z20blockMatching_kerneliiPhiS_iiiP7DataOut,@"STO_CUDA_ENTRY STV_DEFAULT"
_Z20blockMatching_kerneliiPhiS_iiiP7DataOut:
.text._Z20blockMatching_kerneliiPhiS_iiiP7DataOut:
[----:B------:R-:W-:Y:S01]  /*0000*/  LDC R1, c[0x0][0x37c] ;  /* 0x0000df00ff017b82 */ /* 0x000fe20000000800 */
[----:B------:R-:W0:Y:S01]  /*0010*/  LDCU.64 UR6, c[0x0][0x380] ;  /* 0x00007000ff0677ac */ /* 0x000e220008000a00 */
[----:B------:R-:W1:Y:S01]  /*0020*/  S2R R2, SR_CTAID.X ;  /* 0x0000000000027919 */ /* 0x000e620000002500 */
[----:B------:R-:W-:Y:S01]  /*0030*/  IMAD.MOV.U32 R10, RZ, RZ, 0x26340000 ;  /* 0x26340000ff0a7424 */ /* 0x000fe200078e00ff */
[----:B------:R-:W1:Y:S01]  /*0040*/  LDCU UR8, c[0x0][0x360] ;  /* 0x00006c00ff0877ac */ /* 0x000e620008000800 */
[----:B------:R-:W1:Y:S01]  /*0050*/  S2R R3, SR_TID.X ;  /* 0x0000000000037919 */ /* 0x000e620000002100 */
[----:B------:R-:W-:Y:S01]  /*0060*/  IMAD.MOV.U32 R11, RZ, RZ, 0x430c6bf5 ;  /* 0x430c6bf5ff0b7424 */ /* 0x000fe200078e00ff */
[----:B------:R-:W2:Y:S01]  /*0070*/  LDCU.64 UR12, c[0x0][0x358] ;  /* 0x00006b00ff0c77ac */ /* 0x000ea20008000a00 */
[----:B0-----:R-:W-:-:S04]  /*0080*/  UIADD3 UR6, UPT, UPT, UR6, -UR7, URZ ;  /* 0x8000000706067290 */ /* 0x001fc8000fffe0ff */
[----:B------:R-:W-:Y:S01]  /*0090*/  UISETP.GE.AND UP0, UPT, UR6, URZ, UPT ;  /* 0x000000ff0600728c */ /* 0x000fe2000bf06270 */
[----:B-1----:R-:W-:-:S08]  /*00a0*/  IMAD R5, R2, UR8, R3 ;  /* 0x0000000802057c24 */ /* 0x002fd0000f8e0203 */
[----:B--2---:R-:W-:Y:S05]  /*00b0*/  BRA.U !UP0, `(.L_x_0) ;  /* 0x0000000908507547 */ /* 0x004fea000b800000 */
[----:B------:R-:W0:Y:S01]  /*00c0*/  LDCU.64 UR10, c[0x0][0x398] ;  /* 0x00007300ff0a77ac */ /* 0x000e220008000a00 */
[----:B------:R-:W1:Y:S01]  /*00d0*/  LDCU.64 UR14, c[0x0][0x388] ;  /* 0x00007100ff0e77ac */ /* 0x000e620008000a00 */
[----:B------:R-:W2:Y:S01]  /*00e0*/  LDCU UR4, c[0x0][0x3a8] ;  /* 0x00007500ff0477ac */ /* 0x000ea20008000800 */
[----:B0-----:R-:W-:Y:S02]  /*00f0*/  ISETP.NE.U32.AND P0, PT, RZ, UR10, PT ;  /* 0x0000000aff007c0c */ /* 0x001fe4000bf05070 */
[----:B-1----:R-:W-:Y:S02]  /*0100*/  ISETP.NE.U32.AND P1, PT, RZ, UR14, PT ;  /* 0x0000000eff007c0c */ /* 0x002fe4000bf25070 */
[----:B------:R-:W-:Y:S02]  /*0110*/  ISETP.NE.AND.EX P0, PT, RZ, UR11, PT, P0 ;  /* 0x0000000bff007c0c */ /* 0x000fe4000bf05300 */
[----:B------:R-:W-:Y:S01]  /*0120*/  ISETP.NE.AND.EX P1, PT, RZ, UR15, PT, P1 ;  /* 0x0000000fff007c0c */ /* 0x000fe2000bf25310 */
[----:B--2---:R-:W-:-:S12]  /*0130*/  UIADD3 UR10, UPT, UPT, -UR7, UR4, URZ ;  /* 0x00000004070a7290 */ /* 0x004fd8000fffe1ff */
[----:B------:R-:W-:Y:S05]  /*0140*/  @P0 BRA P1, `(.L_x_1) ;  /* 0x0000000000400947 */ /* 0x000fea0000800000 */
[----:B------:R-:W-:Y:S01]  /*0150*/  UISETP.GE.AND UP0, UPT, UR6, UR7, UPT ;  /* 0x000000070600728c */ /* 0x000fe2000bf06270 */
[----:B------:R-:W-:Y:S01]  /*0160*/  CS2R R10, SRZ ;  /* 0x00000000000a7805 */ /* 0x000fe2000001ff00 */
[----:B------:R-:W-:Y:S02]  /*0170*/  IMAD.MOV.U32 R9, RZ, RZ, RZ ;  /* 0x000000ffff097224 */ /* 0x000fe400078e00ff */
[----:B------:R-:W-:-:S05]  /*0180*/  IMAD.MOV.U32 R8, RZ, RZ, R5 ;  /* 0x000000ffff087224 */ /* 0x000fca00078e0005 */
[----:B------:R-:W-:Y:S05]  /*0190*/  BRA.U !UP0, `(.L_x_0) ;  /* 0x0000000908187547 */ /* 0x000fea000b800000 */
[----:B------:R-:W0:Y:S02]  /*01a0*/  LDCU UR4, c[0x0][0x384] ;  /* 0x00007080ff0477ac */ /* 0x000e240008000800 */
[----:B0-----:R-:W-:-:S07]  /*01b0*/  IMAD.U32 R0, RZ, RZ, UR4 ;  /* 0x00000004ff007e24 */ /* 0x001fce000f8e00ff */
.L_x_2:
[----:B------:R-:W-:-:S06]  /*01c0*/  DSETP.GT.AND P0, PT, R10, RZ, PT ;  /* 0x000000ff0a00722a */ /* 0x000fcc0003f04000 */
[C---:B------:R-:W-:Y:S01]  /*01d0*/  SEL R9, R0.reuse, R9, P0 ;  /* 0x0000000900097207 */ /* 0x040fe20000000000 */
[----:B------:R-:W-:Y:S01]  /*01e0*/  VIADD R0, R0, UR7 ;  /* 0x0000000700007c36 */ /* 0x000fe20008000000 */
[----:B------:R-:W-:Y:S02]  /*01f0*/  FSEL R10, R10, RZ, !P0 ;  /* 0x000000ff0a0a7208 */ /* 0x000fe40004000000 */
[----:B------:R-:W-:Y:S02]  /*0200*/  FSEL R11, R11, RZ, !P0 ;  /* 0x000000ff0b0b7208 */ /* 0x000fe40004000000 */
[----:B------:R-:W-:Y:S02]  /*0210*/  ISETP.GT.AND P1, PT, R0, UR6, PT ;  /* 0x0000000600007c0c */ /* 0x000fe4000bf24270 */
[----:B------:R-:W-:-:S11]  /*0220*/  SEL R8, R5, R8, P0 ;  /* 0x0000000805087207 */ /* 0x000fd60000000000 */
[----:B------:R-:W-:Y:S05]  /*0230*/  @!P1 BRA `(.L_x_2) ;  /* 0xfffffffc00e09947 */ /* 0x000fea000383ffff */
[----:B------:R-:W-:Y:S05]  /*0240*/  BRA `(.L_x_0) ;  /* 0x0000000400ec7947 */ /* 0x000fea0003800000 */
.L_x_1:
[----:B------:R-:W0:Y:S01]  /*0250*/  LDCU UR9, c[0x0][0x3a4] ;  /* 0x00007480ff0977ac */ /* 0x000e220008000800 */
[----:B------:R-:W-:Y:S02]  /*0260*/  UISETP.GT.AND UP0, UPT, UR10, -0x1, UPT ;  /* 0xffffffff0a00788c */ /* 0x000fe4000bf04270 */
[----:B0-----:R-:W-:Y:S02]  /*0270*/  UIMAD UR4, UR4, UR9, URZ ;  /* 0x00000009040472a4 */ /* 0x001fe4000f8e02ff */
[----:B------:R-:W-:-:S07]  /*0280*/  UIADD3 UR9, UPT, UPT, -UR7, UR9, URZ ;  /* 0x0000000907097290 */ /* 0x000fce000fffe1ff */
[----:B------:R-:W0:Y:S01]  /*0290*/  I2F.F64 R6, UR4 ;  /* 0x0000000400067d12 */ /* 0x000e220008201c00 */
[----:B------:R-:W-:Y:S05]  /*02a0*/  BRA.U UP0, `(.L_x_3) ;  /* 0x0000000100707547 */ /* 0x000fea000b800000 */
[----:B0-----:R-:W-:Y:S01]  /*02b0*/  IMAD.MOV.U32 R14, RZ, RZ, R6 ;  /* 0x000000ffff0e7224 */ /* 0x001fe200078e0006 */
[----:B------:R-:W-:Y:S01]  /*02c0*/  CS2R R16, SRZ ;  /* 0x0000000000107805 */ /* 0x000fe2000001ff00 */
[----:B------:R-:W-:Y:S01]  /*02d0*/  IMAD.MOV.U32 R15, RZ, RZ, R7 ;  /* 0x000000ffff0f7224 */ /* 0x000fe200078e0007 */
[----:B------:R-:W-:-:S07]  /*02e0*/  MOV R0, 0x300 ;  /* 0x0000030000007802 */ /* 0x000fce0000000f00 */
[----:B------:R-:W-:Y:S05]  /*02f0*/  CALL.REL.NOINC `($__internal_0_$__cuda_sm20_div_rn_f64_full) ;  /* 0x0000000800707944 */ /* 0x000fea0003c00000 */
[----:B------:R-:W0:Y:S01]  /*0300*/  LDCU UR7, c[0x0][0x384] ;  /* 0x00007080ff0777ac */ /* 0x000e220008000800 */
[----:B------:R-:W-:Y:S02]  /*0310*/  IMAD.MOV.U32 R6, RZ, RZ, R20 ;  /* 0x000000ffff067224 */ /* 0x000fe400078e0014 */
[----:B------:R-:W-:Y:S01]  /*0320*/  IMAD.MOV.U32 R7, RZ, RZ, R21 ;  /* 0x000000ffff077224 */ /* 0x000fe200078e0015 */
[----:B------:R-:W-:Y:S01]  /*0330*/  UMOV UR4, 0x26340000 ;  /* 0x2634000000047882 */ /* 0x000fe20000000000 */
[----:B------:R-:W-:-:S04]  /*0340*/  UMOV UR5, 0x430c6bf5 ;  /* 0x430c6bf500057882 */ /* 0x000fc80000000000 */
[----:B------:R-:W-:-:S06]  /*0350*/  DSETP.GEU.AND P0, PT, R6, UR4, PT ;  /* 0x0000000406007e2a */ /* 0x000fcc000bf0e000 */
[----:B------:R-:W-:Y:S02]  /*0360*/  FSEL R10, R20, 6.2450045135165055399e-16, !P0 ;  /* 0x26340000140a7808 */ /* 0x000fe40004000000 */
[----:B------:R-:W-:Y:S01]  /*0370*/  FSEL R11, R21, 140.4217071533203125, !P0 ;  /* 0x430c6bf5150b7808 */ /* 0x000fe20004000000 */
[----:B0-----:R-:W-:Y:S01]  /*0380*/  UISETP.GE.AND UP0, UPT, UR6, UR7, UPT ;  /* 0x000000070600728c */ /* 0x001fe2000bf06270 */
[----:B------:R-:W-:Y:S02]  /*0390*/  SEL R9, R9, RZ, P0 ;  /* 0x000000ff09097207 */ /* 0x000fe40000000000 */
[----:B------:R-:W-:-:S06]  /*03a0*/  SEL R8, R5, R8, !P0 ;  /* 0x0000000805087207 */ /* 0x000fcc0004000000 */
[----:B------:R-:W-:Y:S05]  /*03b0*/  BRA.U !UP0, `(.L_x_0) ;  /* 0x0000000508907547 */ /* 0x000fea000b800000 */
[----:B------:R-:W0:Y:S02]  /*03c0*/  LDCU UR4, c[0x0][0x384] ;  /* 0x00007080ff0477ac */ /* 0x000e240008000800 */
[----:B0-----:R-:W-:-:S07]  /*03d0*/  IMAD.U32 R0, RZ, RZ, UR4 ;  /* 0x00000004ff007e24 */ /* 0x001fce000f8e00ff */
.L_x_4:
[----:B------:R-:W-:-:S06]  /*03e0*/  DSETP.GEU.AND P0, PT, R6, R10, PT ;  /* 0x0000000a0600722a */ /* 0x000fcc0003f0e000 */
[C---:B------:R-:W-:Y:S01]  /*03f0*/  SEL R9, R0.reuse, R9, !P0 ;  /* 0x0000000900097207 */ /* 0x040fe20004000000 */
[----:B------:R-:W-:Y:S01]  /*0400*/  VIADD R0, R0, UR7 ;  /* 0x0000000700007c36 */ /* 0x000fe20008000000 */
[----:B------:R-:W-:Y:S02]  /*0410*/  FSEL R10, R6, R10, !P0 ;  /* 0x0000000a060a7208 */ /* 0x000fe40004000000 */
[----:B------:R-:W-:Y:S02]  /*0420*/  FSEL R11, R7, R11, !P0 ;  /* 0x0000000b070b7208 */ /* 0x000fe40004000000 */
[----:B------:R-:W-:Y:S02]  /*0430*/  ISETP.GT.AND P1, PT, R0, UR6, PT ;  /* 0x0000000600007c0c */ /* 0x000fe4000bf24270 */
[----:B------:R-:W-:-:S11]  /*0440*/  SEL R8, R5, R8, !P0 ;  /* 0x0000000805087207 */ /* 0x000fd60004000000 */
[----:B------:R-:W-:Y:S05]  /*0450*/  @!P1 BRA `(.L_x_4) ;  /* 0xfffffffc00e09947 */ /* 0x000fea000383ffff */
[----:B------:R-:W-:Y:S05]  /*0460*/  BRA `(.L_x_0) ;  /* 0x0000000400647947 */ /* 0x000fea0003800000 */
.L_x_3:
[----:B------:R-:W-:-:S09]  /*0470*/  UISETP.GE.AND UP0, UPT, UR9, URZ, UPT ;  /* 0x000000ff0900728c */ /* 0x000fd2000bf06270 */
[----:B------:R-:W-:Y:S05]  /*0480*/  BRA.U !UP0, `(.L_x_5) ;  /* 0x0000000508107547 */ /* 0x000fea000b800000 */
[----:B------:R-:W-:Y:S02]  /*0490*/  IMAD.MOV.U32 R4, RZ, RZ, RZ ;  /* 0x000000ffff047224 */ /* 0x000fe400078e00ff */
[----:B------:R-:W-:Y:S02]  /*04a0*/  IMAD.MOV.U32 R10, RZ, RZ, 0x26340000 ;  /* 0x26340000ff0a7424 */ /* 0x000fe400078e00ff */
[----:B------:R-:W-:-:S07]  /*04b0*/  IMAD.MOV.U32 R11, RZ, RZ, 0x430c6bf5 ;  /* 0x430c6bf5ff0b7424 */ /* 0x000fce00078e00ff */
.L_x_10:
[----:B------:R-:W-:Y:S01]  /*04c0*/  CS2R R14, SRZ ;  /* 0x00000000000e7805 */ /* 0x000fe2000001ff00 */
[----:B------:R-:W-:-:S06]  /*04d0*/  UMOV UR4, URZ ;  /* 0x000000ff00047c82 */ /* 0x000fcc0008000000 */
.L_x_7:
[----:B------:R-:W1:Y:S01]  /*04e0*/  LDCU UR7, c[0x0][0x3a0] ;  /* 0x00007400ff0777ac */ /* 0x000e620008000800 */
[----:B------:R-:W-:Y:S01]  /*04f0*/  VIADD R13, R5, UR4 ;  /* 0x00000004050d7c36 */ /* 0x000fe20008000000 */
[----:B------:R-:W2:Y:S01]  /*0500*/  LDCU UR15, c[0x0][0x384] ;  /* 0x00007080ff0f77ac */ /* 0x000ea20008000800 */
[----:B------:R-:W3:Y:S01]  /*0510*/  LDCU UR5, c[0x0][0x390] ;  /* 0x00007200ff0577ac */ /* 0x000ee20008000800 */
[----:B------:R-:W4:Y:S01]  /*0520*/  LDCU.64 UR16, c[0x0][0x398] ;  /* 0x00007300ff1077ac */ /* 0x000f220008000a00 */
[----:B------:R-:W0:Y:S01]  /*0530*/  LDCU.64 UR18, c[0x0][0x388] ;  /* 0x00007100ff1277ac */ /* 0x000e220008000a00 */
[----:B-1----:R-:W-:Y:S02]  /*0540*/  UIMAD UR7, UR4, UR7, URZ ;  /* 0x00000007040772a4 */ /* 0x002fe4000f8e02ff */
[----:B--2---:R-:W-:Y:S01]  /*0550*/  UIADD3 UR4, UPT, UPT, UR4, UR15, URZ ;  /* 0x0000000f04047290 */ /* 0x004fe2000fffe0ff */
[----:B---3--:R-:W-:-:S03]  /*0560*/  IMAD R0, R13, UR5, R4 ;  /* 0x000000050d007c24 */ /* 0x008fc6000f8e0204 */
[----:B------:R-:W-:Y:S01]  /*0570*/  UISETP.GT.AND UP0, UPT, UR4, UR10, UPT ;  /* 0x0000000a0400728c */ /* 0x000fe2000bf04270 */
[----:B0---4-:R-:W-:-:S10]  /*0580*/  UMOV UR5, URZ ;  /* 0x000000ff00057c82 */ /* 0x011fd40008000000 */
.L_x_6:
[----:B------:R-:W-:Y:S01]  /*0590*/  UIADD3 UR11, UP1, UPT, UR7, UR16, URZ ;  /* 0x00000010070b7290 */ /* 0x000fe2000ff3e0ff */
[----:B------:R-:W-:-:S03]  /*05a0*/  IADD3 R16, P0, PT, R0, UR18, RZ ;  /* 0x0000001200107c10 */ /* 0x000fc6000ff1e0ff */
[----:B------:R-:W-:Y:S01]  /*05b0*/  ULEA.HI.X.SX32 UR14, UR7, UR17, 0x1, UP1 ;  /* 0x00000011070e7291 */ /* 0x000fe200088f0eff */
[----:B------:R-:W-:Y:S01]  /*05c0*/  LEA.HI.X.SX32 R17, R0, UR19, 0x1, P0 ;  /* 0x0000001300117c11 */ /* 0x000fe200080f0eff */
[----:B------:R-:W-:-:S04]  /*05d0*/  IMAD.U32 R18, RZ, RZ, UR11 ;  /* 0x0000000bff127e24 */ /* 0x000fc8000f8e00ff */
[----:B------:R-:W-:Y:S01]  /*05e0*/  IMAD.U32 R19, RZ, RZ, UR14 ;  /* 0x0000000eff137e24 */ /* 0x000fe2000f8e00ff */
[----:B------:R-:W2:Y:S05]  /*05f0*/  LDG.E.U8 R16, desc[UR12][R16.64] ;  /* 0x0000000c10107981 */ /* 0x000eaa000c1e1100 */
[----:B------:R-:W2:Y:S01]  /*0600*/  LDG.E.U8 R19, desc[UR12][R18.64] ;  /* 0x0000000c12137981 */ /* 0x000ea2000c1e1100 */
[----:B------:R-:W-:Y:S02]  /*0610*/  UIADD3 UR5, UPT, UPT, UR5, UR15, URZ ;  /* 0x0000000f05057290 */ /* 0x000fe4000fffe0ff */
[----:B------:R-:W-:Y:S01]  /*0620*/  VIADD R0, R0, UR15 ;  /* 0x0000000f00007c36 */ /* 0x000fe20008000000 */
[----:B------:R-:W-:-:S02]  /*0630*/  UIADD3 UR7, UPT, UPT, UR7, UR15, URZ ;  /* 0x0000000f07077290 */ /* 0x000fc4000fffe0ff */
[----:B------:R-:W-:Y:S01]  /*0640*/  UISETP.GT.AND UP1, UPT, UR5, UR9, UPT ;  /* 0x000000090500728c */ /* 0x000fe2000bf24270 */
[----:B--2---:R-:W-:-:S04]  /*0650*/  IMAD.IADD R12, R19, 0x1, -R16 ;  /* 0x00000001130c7824 */ /* 0x004fc800078e0a10 */
[----:B------:R-:W-:-:S06]  /*0660*/  IMAD R12, R12, R12, RZ ;  /* 0x0000000c0c0c7224 */ /* 0x000fcc00078e02ff */
[----:B------:R-:W0:Y:S02]  /*0670*/  I2F.F64.U32 R12, R12 ;  /* 0x0000000c000c7312 */ /* 0x000e240000201800 */
[----:B0-----:R-:W-:Y:S01]  /*0680*/  DADD R14, R12, R14 ;  /* 0x000000000c0e7229 */ /* 0x001fe2000000000e */
[----:B------:R-:W-:Y:S10]  /*0690*/  BRA.U !UP1, `(.L_x_6) ;  /* 0xfffffffd09bc7547 */ /* 0x000ff4000b83ffff */
[----:B------:R-:W-:Y:S05]  /*06a0*/  BRA.U !UP0, `(.L_x_7) ;  /* 0xfffffffd088c7547 */ /* 0x000fea000b83ffff */
[----:B------:R-:W0:Y:S01]  /*06b0*/  MUFU.RCP64H R13, R7 ;  /* 0x00000007000d7308 */ /* 0x000e220000001800 */
[----:B------:R-:W-:Y:S01]  /*06c0*/  IMAD.MOV.U32 R12, RZ, RZ, 0x1 ;  /* 0x00000001ff0c7424 */ /* 0x000fe200078e00ff */
[----:B------:R-:W-:Y:S01]  /*06d0*/  FSETP.GEU.AND P1, PT, |R15|, 6.5827683646048100446e-37, PT ;  /* 0x036000000f00780b */ /* 0x000fe20003f2e200 */
[----:B------:R-:W-:Y:S04]  /*06e0*/  BSSY.RECONVERGENT B0, `(.L_x_8) ;  /* 0x0000014000007945 */ /* 0x000fe80003800200 */
[----:B0-----:R-:W-:-:S08]  /*06f0*/  DFMA R16, R12, -R6, 1 ;  /* 0x3ff000000c10742b */ /* 0x001fd00000000806 */
[----:B------:R-:W-:-:S08]  /*0700*/  DFMA R16, R16, R16, R16 ;  /* 0x000000101010722b */ /* 0x000fd00000000010 */
[----:B------:R-:W-:-:S08]  /*0710*/  DFMA R16, R12, R16, R12 ;  /* 0x000000100c10722b */ /* 0x000fd0000000000c */
[----:B------:R-:W-:-:S08]  /*0720*/  DFMA R12, R16, -R6, 1 ;  /* 0x3ff00000100c742b */ /* 0x000fd00000000806 */
[----:B------:R-:W-:-:S08]  /*0730*/  DFMA R12, R16, R12, R16 ;  /* 0x0000000c100c722b */ /* 0x000fd00000000010 */
[----:B------:R-:W-:-:S08]  /*0740*/  DMUL R16, R14, R12 ;  /* 0x0000000c0e107228 */ /* 0x000fd00000000000 */
[----:B------:R-:W-:-:S08]  /*0750*/  DFMA R18, R16, -R6, R14 ;  /* 0x800000061012722b */ /* 0x000fd0000000000e */
[----:B------:R-:W-:-:S10]  /*0760*/  DFMA R12, R12, R18, R16 ;  /* 0x000000120c0c722b */ /* 0x000fd40000000010 */
[----:B------:R-:W-:-:S05]  /*0770*/  FFMA R0, RZ, R7, R13 ;  /* 0x00000007ff007223 */ /* 0x000fca000000000d */
[----:B------:R-:W-:-:S13]  /*0780*/  FSETP.GT.AND P0, PT, |R0|, 1.469367938527859385e-39, PT ;  /* 0x001000000000780b */ /* 0x000fda0003f04200 */
[----:B------:R-:W-:Y:S05]  /*0790*/  @P0 BRA P1, `(.L_x_9) ;  /* 0x0000000000200947 */ /* 0x000fea0000800000 */
[----:B------:R-:W-:Y:S01]  /*07a0*/  IMAD.MOV.U32 R16, RZ, RZ, R14 ;  /* 0x000000ffff107224 */ /* 0x000fe200078e000e */
[----:B------:R-:W-:Y:S01]  /*07b0*/  MOV R0, 0x800 ;  /* 0x0000080000007802 */ /* 0x000fe20000000f00 */
[----:B------:R-:W-:Y:S02]  /*07c0*/  IMAD.MOV.U32 R17, RZ, RZ, R15 ;  /* 0x000000ffff117224 */ /* 0x000fe400078e000f */
[----:B------:R-:W-:Y:S02]  /*07d0*/  IMAD.MOV.U32 R14, RZ, RZ, R6 ;  /* 0x000000ffff0e7224 */ /* 0x000fe400078e0006 */
[----:B------:R-:W-:-:S07]  /*07e0*/  IMAD.MOV.U32 R15, RZ, RZ, R7 ;  /* 0x000000ffff0f7224 */ /* 0x000fce00078e0007 */
[----:B------:R-:W-:Y:S05]  /*07f0*/  CALL.REL.NOINC `($__internal_0_$__cuda_sm20_div_rn_f64_full) ;  /* 0x0000000400307944 */ /* 0x000fea0003c00000 */
[----:B------:R-:W-:Y:S02]  /*0800*/  IMAD.MOV.U32 R12, RZ, RZ, R20 ;  /* 0x000000ffff0c7224 */ /* 0x000fe400078e0014 */
[----:B------:R-:W-:-:S07]  /*0810*/  IMAD.MOV.U32 R13, RZ, RZ, R21 ;  /* 0x000000ffff0d7224 */ /* 0x000fce00078e0015 */
.L_x_9:
[----:B------:R-:W-:Y:S05]  /*0820*/  BSYNC.RECONVERGENT B0 ;  /* 0x0000000000007941 */ /* 0x000fea0003800200 */
.L_x_8:
[----:B------:R-:W0:Y:S01]  /*0830*/  LDC R15, c[0x0][0x384] ;  /* 0x0000e100ff0f7b82 */ /* 0x000e220000000800 */
[----:B------:R-:W-:-:S06]  /*0840*/  DSETP.GEU.AND P0, PT, R12, R10, PT ;  /* 0x0000000a0c00722a */ /* 0x000fcc0003f0e000 */
[----:B------:R-:W-:Y:S02]  /*0850*/  SEL R9, R4, R9, !P0 ;  /* 0x0000000904097207 */ /* 0x000fe40004000000 */
[----:B------:R-:W-:Y:S02]  /*0860*/  FSEL R10, R12, R10, !P0 ;  /* 0x0000000a0c0a7208 */ /* 0x000fe40004000000 */
[----:B------:R-:W-:Y:S02]  /*0870*/  FSEL R11, R13, R11, !P0 ;  /* 0x0000000b0d0b7208 */ /* 0x000fe40004000000 */
[----:B------:R-:W-:Y:S01]  /*0880*/  SEL R8, R5, R8, !P0 ;  /* 0x0000000805087207 */ /* 0x000fe20004000000 */
[----:B0-----:R-:W-:-:S05]  /*0890*/  IMAD.IADD R4, R4, 0x1, R15 ;  /* 0x0000000104047824 */ /* 0x001fca00078e020f */
[----:B------:R-:W-:-:S13]  /*08a0*/  ISETP.GT.AND P1, PT, R4, UR6, PT ;  /* 0x0000000604007c0c */ /* 0x000fda000bf24270 */
[----:B------:R-:W-:Y:S05]  /*08b0*/  @!P1 BRA `(.L_x_10) ;  /* 0xfffffffc00009947 */ /* 0x000fea000383ffff */
[----:B------:R-:W-:Y:S05]  /*08c0*/  BRA `(.L_x_0) ;  /* 0x00000000004c7947 */ /* 0x000fea0003800000 */
.L_x_5:
[----:B0-----:R-:W-:Y:S01]  /*08d0*/  IMAD.MOV.U32 R14, RZ, RZ, R6 ;  /* 0x000000ffff0e7224 */ /* 0x001fe200078e0006 */
[----:B------:R-:W-:Y:S01]  /*08e0*/  CS2R R16, SRZ ;  /* 0x0000000000107805 */ /* 0x000fe2000001ff00 */
[----:B------:R-:W-:Y:S01]  /*08f0*/  IMAD.MOV.U32 R15, RZ, RZ, R7 ;  /* 0x000000ffff0f7224 */ /* 0x000fe200078e0007 */
[----:B------:R-:W-:-:S07]  /*0900*/  MOV R0, 0x920 ;  /* 0x0000092000007802 */ /* 0x000fce0000000f00 */
[----:B------:R-:W-:Y:S05]  /*0910*/  CALL.REL.NOINC `($__internal_0_$__cuda_sm20_div_rn_f64_full) ;  /* 0x0000000000e87944 */ /* 0x000fea0003c00000 */
[----:B------:R-:W0:Y:S01]  /*0920*/  LDC R13, c[0x0][0x384] ;  /* 0x0000e100ff0d7b82 */ /* 0x000e220000000800 */
[----:B------:R-:W-:Y:S02]  /*0930*/  IMAD.MOV.U32 R0, RZ, RZ, RZ ;  /* 0x000000ffff007224 */ /* 0x000fe400078e00ff */
[----:B------:R-:W-:Y:S02]  /*0940*/  IMAD.MOV.U32 R10, RZ, RZ, 0x26340000 ;  /* 0x26340000ff0a7424 */ /* 0x000fe400078e00ff */
[----:B------:R-:W-:Y:S02]  /*0950*/  IMAD.MOV.U32 R11, RZ, RZ, 0x430c6bf5 ;  /* 0x430c6bf5ff0b7424 */ /* 0x000fe400078e00ff */
[----:B------:R-:W-:Y:S02]  /*0960*/  IMAD.MOV.U32 R6, RZ, RZ, R20 ;  /* 0x000000ffff067224 */ /* 0x000fe400078e0014 */
[----:B------:R-:W-:-:S07]  /*0970*/  IMAD.MOV.U32 R7, RZ, RZ, R21 ;  /* 0x000000ffff077224 */ /* 0x000fce00078e0015 */
.L_x_11:
[----:B------:R-:W-:-:S06]  /*0980*/  DSETP.GEU.AND P0, PT, R6, R10, PT ;  /* 0x0000000a0600722a */ /* 0x000fcc0003f0e000 */
[C---:B------:R-:W-:Y:S01]  /*0990*/  SEL R9, R0.reuse, R9, !P0 ;  /* 0x0000000900097207 */ /* 0x040fe20004000000 */
[----:B0-----:R-:W-:Y:S01]  /*09a0*/  IMAD.IADD R0, R0, 0x1, R13 ;  /* 0x0000000100007824 */ /* 0x001fe200078e020d */
[----:B------:R-:W-:Y:S02]  /*09b0*/  FSEL R10, R6, R10, !P0 ;  /* 0x0000000a060a7208 */ /* 0x000fe40004000000 */
[----:B------:R-:W-:Y:S02]  /*09c0*/  FSEL R11, R7, R11, !P0 ;  /* 0x0000000b070b7208 */ /* 0x000fe40004000000 */
[----:B------:R-:W-:Y:S02]  /*09d0*/  ISETP.GT.AND P1, PT, R0, UR6, PT ;  /* 0x0000000600007c0c */ /* 0x000fe4000bf24270 */
[----:B------:R-:W-:-:S11]  /*09e0*/  SEL R8, R5, R8, !P0 ;  /* 0x0000000805087207 */ /* 0x000fd60004000000 */
[----:B------:R-:W-:Y:S05]  /*09f0*/  @!P1 BRA `(.L_x_11) ;  /* 0xfffffffc00e09947 */ /* 0x000fea000383ffff */
.L_x_0:
[----:B------:R-:W0:Y:S01]  /*0a00*/  S2UR UR5, SR_CgaCtaId ;  /* 0x00000000000579c3 */ /* 0x000e220000008800 */
[----:B------:R-:W-:Y:S02]  /*0a10*/  UMOV UR4, 0x400 ;  /* 0x0000040000047882 */ /* 0x000fe40000000000 */
[----:B0-----:R-:W-:Y:S01]  /*0a20*/  ULEA UR4, UR5, UR4, 0x18 ;  /* 0x0000000405047291 */ /* 0x001fe2000f8ec0ff */
[----:B------:R-:W0:Y:S05]  /*0a30*/  LDCU UR5, c[0x0][0x364] ;  /* 0x00006c80ff0577ac */ /* 0x000e2a0008000800 */
[----:B------:R-:W-:-:S05]  /*0a40*/  LEA R5, R5, UR4, 0x4 ;  /* 0x0000000405057c11 */ /* 0x000fca000f8e20ff */
[----:B------:R1:W-:Y:S04]  /*0a50*/  STS.64 [R5], R10 ;  /* 0x0000000a05007388 */ /* 0x0003e80000000a00 */
[----:B------:R1:W-:Y:S01]  /*0a60*/  STS.64 [R5+0x8], R8 ;  /* 0x0000080805007388 */ /* 0x0003e20000000a00 */
[----:B0-----:R-:W-:-:S04]  /*0a70*/  UIMAD UR5, UR8, UR5, URZ ;  /* 0x00000005080572a4 */ /* 0x001fc8000f8e02ff */
[----:B------:R-:W-:Y:S01]  /*0a80*/  UISETP.GE.U32.AND UP0, UPT, UR5, 0x2, UPT ;  /* 0x000000020500788c */ /* 0x000fe2000bf06070 */
[----:B------:R-:W-:Y:S08]  /*0a90*/  BAR.SYNC.DEFER_BLOCKING 0x0 ;  /* 0x0000000000007b1d */ /* 0x000ff00000010000 */
[----:B-1----:R-:W-:Y:S05]  /*0aa0*/  BRA.U !UP0, `(.L_x_12) ;  /* 0x0000000108547547 */ /* 0x002fea000b800000 */
[----:B------:R-:W-:-:S05]  /*0ab0*/  UMOV UR6, 0x1 ;  /* 0x0000000100067882 */ /* 0x000fca0000000000 */
.L_x_15:
[----:B------:R-:W-:Y:S01]  /*0ac0*/  IMAD.U32 R10, RZ, RZ, UR6 ;  /* 0x00000006ff0a7e24 */ /* 0x000fe2000f8e00ff */
[----:B------:R-:W-:Y:S01]  /*0ad0*/  USHF.L.U32 UR6, UR6, 0x1, URZ ;  /* 0x0000000106067899 */ /* 0x000fe200080006ff */
[----:B------:R-:W-:Y:S05]  /*0ae0*/  BSSY.RECONVERGENT B0, `(.L_x_13) ;  /* 0x000000e000007945 */ /* 0x000fea0003800200 */
[----:B------:R-:W-:-:S05]  /*0af0*/  IMAD R0, R3, UR6, RZ ;  /* 0x0000000603007c24 */ /* 0x000fca000f8e02ff */
[----:B------:R-:W-:-:S13]  /*0b00*/  ISETP.GE.U32.AND P0, PT, R0, UR5, PT ;  /* 0x0000000500007c0c */ /* 0x000fda000bf06070 */
[----:B-1----:R-:W-:Y:S05]  /*0b10*/  @P0 BRA `(.L_x_14) ;  /* 0x0000000000280947 */ /* 0x002fea0003800000 */
[C---:B------:R-:W-:Y:S01]  /*0b20*/  LEA R9, R0.reuse, UR4, 0x4 ;  /* 0x0000000400097c11 */ /* 0x040fe2000f8e20ff */
[----:B------:R-:W-:-:S04]  /*0b30*/  IMAD.IADD R0, R0, 0x1, R10 ;  /* 0x0000000100007824 */ /* 0x000fc800078e020a */
[----:B------:R-:W-:Y:S01]  /*0b40*/  IMAD R8, R10, 0x10, R9 ;  /* 0x000000100a087824 */ /* 0x000fe200078e0209 */
[----:B------:R-:W-:Y:S01]  /*0b50*/  LDS.64 R4, [R9] ;  /* 0x0000000009047984 */ /* 0x000fe20000000a00 */
[----:B------:R-:W-:-:S03]  /*0b60*/  ISETP.GE.U32.AND P0, PT, R0, UR5, PT ;  /* 0x0000000500007c0c */ /* 0x000fc6000bf06070 */
[----:B------:R-:W0:Y:S10]  /*0b70*/  LDS.64 R6, [R8] ;  /* 0x0000000008067984 */ /* 0x000e340000000a00 */
[----:B0-----:R-:W-:-:S14]  /*0b80*/  DSETP.LEU.OR P0, PT, R4, R6, P0 ;  /* 0x000000060400722a */ /* 0x001fdc000070b400 */
[----:B------:R-:W0:Y:S04]  /*0b90*/  @!P0 LDS.64 R4, [R8+0x8] ;  /* 0x0000080008048984 */ /* 0x000e280000000a00 */
[----:B------:R1:W-:Y:S04]  /*0ba0*/  @!P0 STS.64 [R9], R6 ;  /* 0x0000000609008388 */ /* 0x0003e80000000a00 */
[----:B0-----:R1:W-:Y:S02]  /*0bb0*/  @!P0 STS.64 [R9+0x8], R4 ;  /* 0x0000080409008388 */ /* 0x0013e40000000a00 */
.L_x_14:
[----:B------:R-:W-:Y:S05]  /*0bc0*/  BSYNC.RECONVERGENT B0 ;  /* 0x0000000000007941 */ /* 0x000fea0003800200 */
.L_x_13:
[----:B------:R-:W-:Y:S01]  /*0bd0*/  BAR.SYNC.DEFER_BLOCKING 0x0 ;  /* 0x0000000000007b1d */ /* 0x000fe20000010000 */
[----:B------:R-:W-:-:S09]  /*0be0*/  UISETP.GE.U32.AND UP0, UPT, UR6, UR5, UPT ;  /* 0x000000050600728c */ /* 0x000fd2000bf06070 */
[----:B------:R-:W-:Y:S05]  /*0bf0*/  BRA.U !UP0, `(.L_x_15) ;  /* 0xfffffffd08b07547 */ /* 0x000fea000b83ffff */
.L_x_12:
[----:B------:R-:W-:-:S13]  /*0c00*/  ISETP.NE.AND P0, PT, R3, RZ, PT ;  /* 0x000000ff0300720c */ /* 0x000fda0003f05270 */
[----:B------:R-:W-:Y:S05]  /*0c10*/  @P0 EXIT ;  /* 0x000000000000094d */ /* 0x000fea0003800000 */
[----:B------:R-:W0:Y:S01]  /*0c20*/  S2UR UR5, SR_CgaCtaId ;  /* 0x00000000000579c3 */ /* 0x000e220000008800 */
[----:B------:R-:W-:-:S07]  /*0c30*/  UMOV UR4, 0x400 ;  /* 0x0000040000047882 */ /* 0x000fce0000000000 */
[----:B-1----:R-:W1:Y:S01]  /*0c40*/  LDC.64 R6, c[0x0][0x3b0] ;  /* 0x0000ec00ff067b82 */ /* 0x002e620000000a00 */
[----:B0-----:R-:W-:Y:S01]  /*0c50*/  ULEA UR4, UR5, UR4, 0x18 ;  /* 0x0000000405047291 */ /* 0x001fe2000f8ec0ff */
[----:B-1----:R-:W-:-:S08]  /*0c60*/  IMAD.WIDE.U32 R2, R2, 0x10, R6 ;  /* 0x0000001002027825 */ /* 0x002fd000078e0006 */
[----:B------:R-:W0:Y:S04]  /*0c70*/  LDS.64 R4, [UR4] ;  /* 0x00000004ff047984 */ /* 0x000e280008000a00 */
[----:B------:R-:W1:Y:S04]  /*0c80*/  LDS.64 R8, [UR4+0x8] ;  /* 0x00000804ff087984 */ /* 0x000e680008000a00 */
[----:B0-----:R-:W-:Y:S04]  /*0c90*/  STG.E.64 desc[UR12][R2.64], R4 ;  /* 0x0000000402007986 */ /* 0x001fe8000c101b0c */
[----:B-1----:R-:W-:Y:S01]  /*0ca0*/  STG.E.64 desc[UR12][R2.64+0x8], R8 ;  /* 0x0000080802007986 */ /* 0x002fe2000c101b0c */
[----:B------:R-:W-:Y:S05]  /*0cb0*/  EXIT ;  /* 0x000000000000794d */ /* 0x000fea0003800000 */
        .weak           $__internal_0_$__cuda_sm20_div_rn_f64_full
        .type           $__internal_0_$__cuda_sm20_div_rn_f64_full,@function
        .size           $__internal_0_$__cuda_sm20_div_rn_f64_full,(.L_x_22 - $__internal_0_$__cuda_sm20_div_rn_f64_full)
$__internal_0_$__cuda_sm20_div_rn_f64_full:
[C---:B------:R-:W-:Y:S01]  /*0cc0*/  FSETP.GEU.AND P0, PT, |R15|.reuse, 1.469367938527859385e-39, PT ;  /* 0x001000000f00780b */ /* 0x040fe20003f0e200 */
[----:B------:R-:W-:Y:S01]  /*0cd0*/  IMAD.MOV.U32 R18, RZ, RZ, 0x1 ;  /* 0x00000001ff127424 */ /* 0x000fe200078e00ff */
[----:B------:R-:W-:Y:S01]  /*0ce0*/  LOP3.LUT R12, R15, 0x800fffff, RZ, 0xc0, !PT ;  /* 0x800fffff0f0c7812 */ /* 0x000fe200078ec0ff */
[----:B------:R-:W-:Y:S01]  /*0cf0*/  IMAD.MOV.U32 R26, RZ, RZ, 0x1ca00000 ;  /* 0x1ca00000ff1a7424 */ /* 0x000fe200078e00ff */
[C---:B------:R-:W-:Y:S01]  /*0d00*/  FSETP.GEU.AND P2, PT, |R17|.reuse, 1.469367938527859385e-39, PT ;  /* 0x001000001100780b */ /* 0x040fe20003f4e200 */
[----:B------:R-:W-:Y:S01]  /*0d10*/  BSSY.RECONVERGENT B1, `(.L_x_16) ;  /* 0x0000052000017945 */ /* 0x000fe20003800200 */
[----:B------:R-:W-:Y:S01]  /*0d20*/  LOP3.LUT R13, R12, 0x3ff00000, RZ, 0xfc, !PT ;  /* 0x3ff000000c0d7812 */ /* 0x000fe200078efcff */
[----:B------:R-:W-:Y:S01]  /*0d30*/  IMAD.MOV.U32 R12, RZ, RZ, R14 ;  /* 0x000000ffff0c7224 */ /* 0x000fe200078e000e */
[----:B------:R-:W-:Y:S02]  /*0d40*/  LOP3.LUT R28, R17, 0x7ff00000, RZ, 0xc0, !PT ;  /* 0x7ff00000111c7812 */ /* 0x000fe400078ec0ff */
[----:B------:R-:W-:-:S03]  /*0d50*/  LOP3.LUT R27, R15, 0x7ff00000, RZ, 0xc0, !PT ;  /* 0x7ff000000f1b7812 */ /* 0x000fc600078ec0ff */
[----:B------:R-:W-:Y:S01]  /*0d60*/  @!P0 DMUL R12, R14, 8.98846567431157953865e+307 ;  /* 0x7fe000000e0c8828 */ /* 0x000fe20000000000 */
[----:B------:R-:W-:-:S03]  /*0d70*/  ISETP.GE.U32.AND P1, PT, R28, R27, PT ;  /* 0x0000001b1c00720c */ /* 0x000fc60003f26070 */
[----:B------:R-:W-:Y:S01]  /*0d80*/  @!P2 LOP3.LUT R23, R15, 0x7ff00000, RZ, 0xc0, !PT ;  /* 0x7ff000000f17a812 */ /* 0x000fe200078ec0ff */
[----:B------:R-:W-:Y:S01]  /*0d90*/  @!P2 IMAD.MOV.U32 R22, RZ, RZ, RZ ;  /* 0x000000ffff16a224 */ /* 0x000fe200078e00ff */
[----:B------:R-:W0:Y:S02]  /*0da0*/  MUFU.RCP64H R19, R13 ;  /* 0x0000000d00137308 */ /* 0x000e240000001800 */
[----:B------:R-:W-:Y:S02]  /*0db0*/  @!P2 ISETP.GE.U32.AND P3, PT, R28, R23, PT ;  /* 0x000000171c00a20c */ /* 0x000fe40003f66070 */
[----:B------:R-:W-:Y:S02]  /*0dc0*/  @!P0 LOP3.LUT R27, R13, 0x7ff00000, RZ, 0xc0, !PT ;  /* 0x7ff000000d1b8812 */ /* 0x000fe400078ec0ff */
[----:B------:R-:W-:-:S03]  /*0dd0*/  @!P2 SEL R23, R26, 0x63400000, !P3 ;  /* 0x634000001a17a807 */ /* 0x000fc60005800000 */
[----:B------:R-:W-:Y:S01]  /*0de0*/  VIADD R29, R27, 0xffffffff ;  /* 0xffffffff1b1d7836 */ /* 0x000fe20000000000 */
[----:B------:R-:W-:-:S04]  /*0df0*/  @!P2 LOP3.LUT R23, R23, 0x80000000, R17, 0xf8, !PT ;  /* 0x800000001717a812 */ /* 0x000fc800078ef811 */
[----:B------:R-:W-:Y:S01]  /*0e00*/  @!P2 LOP3.LUT R23, R23, 0x100000, RZ, 0xfc, !PT ;  /* 0x001000001717a812 */ /* 0x000fe200078efcff */
[----:B0-----:R-:W-:-:S08]  /*0e10*/  DFMA R20, R18, -R12, 1 ;  /* 0x3ff000001214742b */ /* 0x001fd0000000080c */
[----:B------:R-:W-:-:S08]  /*0e20*/  DFMA R20, R20, R20, R20 ;  /* 0x000000141414722b */ /* 0x000fd00000000014 */
[----:B------:R-:W-:Y:S01]  /*0e30*/  DFMA R20, R18, R20, R18 ;  /* 0x000000141214722b */ /* 0x000fe20000000012 */
[----:B------:R-:W-:Y:S01]  /*0e40*/  SEL R19, R26, 0x63400000, !P1 ;  /* 0x634000001a137807 */ /* 0x000fe20004800000 */
[----:B------:R-:W-:-:S03]  /*0e50*/  IMAD.MOV.U32 R18, RZ, RZ, R16 ;  /* 0x000000ffff127224 */ /* 0x000fc600078e0010 */
[----:B------:R-:W-:-:S03]  /*0e60*/  LOP3.LUT R19, R19, 0x800fffff, R17, 0xf8, !PT ;  /* 0x800fffff13137812 */ /* 0x000fc600078ef811 */
[----:B------:R-:W-:-:S03]  /*0e70*/  DFMA R24, R20, -R12, 1 ;  /* 0x3ff000001418742b */ /* 0x000fc6000000080c */
[----:B------:R-:W-:-:S05]  /*0e80*/  @!P2 DFMA R18, R18, 2, -R22 ;  /* 0x400000001212a82b */ /* 0x000fca0000000816 */
[----:B------:R-:W-:-:S05]  /*0e90*/  DFMA R24, R20, R24, R20 ;  /* 0x000000181418722b */ /* 0x000fca0000000014 */
[----:B------:R-:W-:-:S03]  /*0ea0*/  @!P2 LOP3.LUT R28, R19, 0x7ff00000, RZ, 0xc0, !PT ;  /* 0x7ff00000131ca812 */ /* 0x000fc600078ec0ff */
[----:B------:R-:W-:Y:S02]  /*0eb0*/  DMUL R20, R24, R18 ;  /* 0x0000001218147228 */ /* 0x000fe40000000000 */
[----:B------:R-:W-:-:S05]  /*0ec0*/  VIADD R22, R28, 0xffffffff ;  /* 0xffffffff1c167836 */ /* 0x000fca0000000000 */
[----:B------:R-:W-:Y:S01]  /*0ed0*/  ISETP.GT.U32.AND P0, PT, R22, 0x7feffffe, PT ;  /* 0x7feffffe1600780c */ /* 0x000fe20003f04070 */
[----:B------:R-:W-:-:S03]  /*0ee0*/  DFMA R22, R20, -R12, R18 ;  /* 0x8000000c1416722b */ /* 0x000fc60000000012 */
[----:B------:R-:W-:-:S05]  /*0ef0*/  ISETP.GT.U32.OR P0, PT, R29, 0x7feffffe, P0 ;  /* 0x7feffffe1d00780c */ /* 0x000fca0000704470 */
[----:B------:R-:W-:-:S08]  /*0f00*/  DFMA R22, R24, R22, R20 ;  /* 0x000000161816722b */ /* 0x000fd00000000014 */
[----:B------:R-:W-:Y:S05]  /*0f10*/  @P0 BRA `(.L_x_17) ;  /* 0x0000000000700947 */ /* 0x000fea0003800000 */
[----:B------:R-:W-:Y:S02]  /*0f20*/  LOP3.LUT R20, R17, 0x7ff00000, RZ, 0xc0, !PT ;  /* 0x7ff0000011147812 */ /* 0x000fe400078ec0ff */
[----:B------:R-:W-:-:S04]  /*0f30*/  LOP3.LUT R17, R15, 0x7ff00000, RZ, 0xc0, !PT ;  /* 0x7ff000000f117812 */ /* 0x000fc800078ec0ff */
[CC--:B------:R-:W-:Y:S02]  /*0f40*/  VIADDMNMX R16, R20.reuse, -R17.reuse, 0xb9600000, !PT ;  /* 0xb960000014107446 */ /* 0x0c0fe40007800911 */
[----:B------:R-:W-:Y:S02]  /*0f50*/  ISETP.GE.U32.AND P0, PT, R20, R17, PT ;  /* 0x000000111400720c */ /* 0x000fe40003f06070 */
[----:B------:R-:W-:Y:S02]  /*0f60*/  VIMNMX R16, PT, PT, R16, 0x46a00000, PT ;  /* 0x46a0000010107848 */ /* 0x000fe40003fe0100 */
[----:B------:R-:W-:-:S05]  /*0f70*/  SEL R17, R26, 0x63400000, !P0 ;  /* 0x634000001a117807 */ /* 0x000fca0004000000 */
[----:B------:R-:W-:Y:S02]  /*0f80*/  IMAD.IADD R24, R16, 0x1, -R17 ;  /* 0x0000000110187824 */ /* 0x000fe400078e0a11 */
[----:B------:R-:W-:Y:S02]  /*0f90*/  IMAD.MOV.U32 R16, RZ, RZ, RZ ;  /* 0x000000ffff107224 */ /* 0x000fe400078e00ff */
[----:B------:R-:W-:-:S06]  /*0fa0*/  VIADD R17, R24, 0x7fe00000 ;  /* 0x7fe0000018117836 */ /* 0x000fcc0000000000 */
[----:B------:R-:W-:-:S10]  /*0fb0*/  DMUL R20, R22, R16 ;  /* 0x0000001016147228 */ /* 0x000fd40000000000 */
[----:B------:R-:W-:-:S13]  /*0fc0*/  FSETP.GTU.AND P0, PT, |R21|, 1.469367938527859385e-39, PT ;  /* 0x001000001500780b */ /* 0x000fda0003f0c200 */
[----:B------:R-:W-:Y:S05]  /*0fd0*/  @P0 BRA `(.L_x_18) ;  /* 0x0000000000940947 */ /* 0x000fea0003800000 */
[----:B------:R-:W-:Y:S01]  /*0fe0*/  DFMA R12, R22, -R12, R18 ;  /* 0x8000000c160c722b */ /* 0x000fe20000000012 */
[----:B------:R-:W-:-:S09]  /*0ff0*/  IMAD.MOV.U32 R16, RZ, RZ, RZ ;  /* 0x000000ffff107224 */ /* 0x000fd200078e00ff */
[C---:B------:R-:W-:Y:S02]  /*1000*/  FSETP.NEU.AND P0, PT, R13.reuse, RZ, PT ;  /* 0x000000ff0d00720b */ /* 0x040fe40003f0d000 */
[----:B------:R-:W-:-:S04]  /*1010*/  LOP3.LUT R15, R13, 0x80000000, R15, 0x48, !PT ;  /* 0x800000000d0f7812 */ /* 0x000fc800078e480f */
[----:B------:R-:W-:-:S07]  /*1020*/  LOP3.LUT R17, R15, R17, RZ, 0xfc, !PT ;  /* 0x000000110f117212 */ /* 0x000fce00078efcff */
[----:B------:R-:W-:Y:S05]  /*1030*/  @!P0 BRA `(.L_x_18) ;  /* 0x00000000007c8947 */ /* 0x000fea0003800000 */
[----:B------:R-:W-:Y:S01]  /*1040*/  IMAD.MOV R13, RZ, RZ, -R24 ;  /* 0x000000ffff0d7224 */ /* 0x000fe200078e0a18 */
[----:B------:R-:W-:Y:S01]  /*1050*/  DMUL.RP R16, R22, R16 ;  /* 0x0000001016107228 */ /* 0x000fe20000008000 */
[----:B------:R-:W-:-:S06]  /*1060*/  IMAD.MOV.U32 R12, RZ, RZ, RZ ;  /* 0x000000ffff0c7224 */ /* 0x000fcc00078e00ff */
[----:B------:R-:W-:-:S03]  /*1070*/  DFMA R12, R20, -R12, R22 ;  /* 0x8000000c140c722b */ /* 0x000fc60000000016 */
[----:B------:R-:W-:-:S03]  /*1080*/  LOP3.LUT R15, R17, R15, RZ, 0x3c, !PT ;  /* 0x0000000f110f7212 */ /* 0x000fc600078e3cff */
[----:B------:R-:W-:-:S04]  /*1090*/  IADD3 R12, PT, PT, -R24, -0x43300000, RZ ;  /* 0xbcd00000180c7810 */ /* 0x000fc80007ffe1ff */
[----:B------:R-:W-:-:S04]  /*10a0*/  FSETP.NEU.AND P0, PT, |R13|, R12, PT ;  /* 0x0000000c0d00720b */ /* 0x000fc80003f0d200 */
[----:B------:R-:W-:Y:S02]  /*10b0*/  FSEL R20, R16, R20, !P0 ;  /* 0x0000001410147208 */ /* 0x000fe40004000000 */
[----:B------:R-:W-:Y:S01]  /*10c0*/  FSEL R21, R15, R21, !P0 ;  /* 0x000000150f157208 */ /* 0x000fe20004000000 */
[----:B------:R-:W-:Y:S06]  /*10d0*/  BRA `(.L_x_18) ;  /* 0x0000000000547947 */ /* 0x000fec0003800000 */
.L_x_17:
[----:B------:R-:W-:-:S14]  /*10e0*/  DSETP.NAN.AND P0, PT, R16, R16, PT ;  /* 0x000000101000722a */ /* 0x000fdc0003f08000 */
[----:B------:R-:W-:Y:S05]  /*10f0*/  @P0 BRA `(.L_x_19) ;  /* 0x0000000000440947 */ /* 0x000fea0003800000 */
[----:B------:R-:W-:-:S14]  /*1100*/  DSETP.NAN.AND P0, PT, R14, R14, PT ;  /* 0x0000000e0e00722a */ /* 0x000fdc0003f08000 */
[----:B------:R-:W-:Y:S05]  /*1110*/  @P0 BRA `(.L_x_20) ;  /* 0x0000000000300947 */ /* 0x000fea0003800000 */
[----:B------:R-:W-:Y:S01]  /*1120*/  ISETP.NE.AND P0, PT, R28, R27, PT ;  /* 0x0000001b1c00720c */ /* 0x000fe20003f05270 */
[----:B------:R-:W-:Y:S02]  /*1130*/  IMAD.MOV.U32 R20, RZ, RZ, 0x0 ;  /* 0x00000000ff147424 */ /* 0x000fe400078e00ff */
[----:B------:R-:W-:-:S10]  /*1140*/  IMAD.MOV.U32 R21, RZ, RZ, -0x80000 ;  /* 0xfff80000ff157424 */ /* 0x000fd400078e00ff */
[----:B------:R-:W-:Y:S05]  /*1150*/  @!P0 BRA `(.L_x_18) ;  /* 0x0000000000348947 */ /* 0x000fea0003800000 */
[----:B------:R-:W-:Y:S02]  /*1160*/  ISETP.NE.AND P0, PT, R28, 0x7ff00000, PT ;  /* 0x7ff000001c00780c */ /* 0x000fe40003f05270 */
[----:B------:R-:W-:Y:S02]  /*1170*/  LOP3.LUT R21, R17, 0x80000000, R15, 0x48, !PT ;  /* 0x8000000011157812 */ /* 0x000fe400078e480f */
[----:B------:R-:W-:-:S13]  /*1180*/  ISETP.EQ.OR P0, PT, R27, RZ, !P0 ;  /* 0x000000ff1b00720c */ /* 0x000fda0004702670 */
[----:B------:R-:W-:Y:S01]  /*1190*/  @P0 LOP3.LUT R12, R21, 0x7ff00000, RZ, 0xfc, !PT ;  /* 0x7ff00000150c0812 */ /* 0x000fe200078efcff */
[----:B------:R-:W-:Y:S02]  /*11a0*/  @!P0 IMAD.MOV.U32 R20, RZ, RZ, RZ ;  /* 0x000000ffff148224 */ /* 0x000fe400078e00ff */
[----:B------:R-:W-:Y:S02]  /*11b0*/  @P0 IMAD.MOV.U32 R20, RZ, RZ, RZ ;  /* 0x000000ffff140224 */ /* 0x000fe400078e00ff */
[----:B------:R-:W-:Y:S01]  /*11c0*/  @P0 IMAD.MOV.U32 R21, RZ, RZ, R12 ;  /* 0x000000ffff150224 */ /* 0x000fe200078e000c */
[----:B------:R-:W-:Y:S06]  /*11d0*/  BRA `(.L_x_18) ;  /* 0x0000000000147947 */ /* 0x000fec0003800000 */
.L_x_20:
[----:B------:R-:W-:Y:S01]  /*11e0*/  LOP3.LUT R21, R15, 0x80000, RZ, 0xfc, !PT ;  /* 0x000800000f157812 */ /* 0x000fe200078efcff */
[----:B------:R-:W-:Y:S01]  /*11f0*/  IMAD.MOV.U32 R20, RZ, RZ, R14 ;  /* 0x000000ffff147224 */ /* 0x000fe200078e000e */
[----:B------:R-:W-:Y:S06]  /*1200*/  BRA `(.L_x_18) ;  /* 0x0000000000087947 */ /* 0x000fec0003800000 */
.L_x_19:
[----:B------:R-:W-:Y:S01]  /*1210*/  LOP3.LUT R21, R17, 0x80000, RZ, 0xfc, !PT ;  /* 0x0008000011157812 */ /* 0x000fe200078efcff */
[----:B------:R-:W-:-:S07]  /*1220*/  IMAD.MOV.U32 R20, RZ, RZ, R16 ;  /* 0x000000ffff147224 */ /* 0x000fce00078e0010 */
.L_x_18:
[----:B------:R-:W-:Y:S05]  /*1230*/  BSYNC.RECONVERGENT B1 ;  /* 0x0000000000017941 */ /* 0x000fea0003800200 */
.L_x_16:
[----:B------:R-:W-:Y:S02]  /*1240*/  IMAD.MOV.U32 R12, RZ, RZ, R0 ;  /* 0x000000ffff0c7224 */ /* 0x000fe400078e0000 */
[----:B------:R-:W-:-:S04]  /*1250*/  IMAD.MOV.U32 R13, RZ, RZ, 0x0 ;  /* 0x00000000ff0d7424 */ /* 0x000fc800078e00ff */
[----:B------:R-:W-:Y:S05]  /*1260*/  RET.REL.NODEC R12 `(_Z20blockMatching_kerneliiPhiS_iiiP7DataOut) ;  /* 0xffffffec0c647950 */ /* 0x000fea0003c3ffff */
.L_x_21:
[----:B------:R-:W-:-:S00]  /*1270*/  BRA `(.L_x_21) ;  /* 0xfffffffc00fc7947 */ /* 0x000fc0000383ffff */
[----:B------:R-:W-:-:S00]  /*1280*/  NOP ;  /* 0x0000000000007918 */ /* 0x000fc00000000000 */
[----:B------:R-:W-:-:S00]  /*1290*/  NOP ;  /* 0x0000000000007918 */ /* 0x000fc00000000000 */
[----:B------:R-:W-:-:S00]  /*12a0*/  NOP ;  /* 0x0000000000007918 */ /* 0x000fc00000000000 */
[----:B------:R-:W-:-:S00]  /*12b0*/  NOP ;  /* 0x0000000000007918 */ /* 0x000fc00000000000 */
[----:B------:R-:W-:-:S00]  /*12c0*/  NOP ;  /* 0x0000000000007918 */ /* 0x000fc00000000000 */
[----:B------:R-:W-:-:S00]  /*12d0*/  NOP ;  /* 0x0000000000007918 */ /* 0x000fc00000000000 */
[----:B------:R-:W-:-:S00]  /*12e0*/  NOP ;  /* 0x0000000000007918 */ /* 0x000fc00000000000 */
[----:B------:R-:W-:-:S00]  /*12f0*/  NOP ;  /* 0x0000000000007918 */ /* 0x000fc00000000000 */
.L_x_22:


//--------------------- .nv.shared._Z20blockMatching_kerneliiPhiS_iiiP7DataOut --------------------------
	.section	.nv.shared._Z20blockMatching_kerneliiPhiS_iiiP7DataOut,"aw",@nobits
	.sectionflags	@""
	.align	8
.nv.shared._Z20blockMatching_kerneliiPhiS_iiiP7DataOut:
	.zero		17408


//--------------------- .nv.shared.reserved.0     --------------------------
	.section	.nv.shared.reserved.0,"aw",@nobits
	.weak		__nv_reservedSMEM_offset_0_alias
	.size		__nv_reservedSMEM_offset_0_alias, 0, 64
	.other		__nv_reservedSMEM_offset_0_alias,@"STO_CUDA_RESERVED_SHARED STV_DEFAULT"
__nv_reservedSMEM_offset_0_alias:
	.zero		0
	.zero		64


//--------------------- .nv.constant0._Z20blockMatching_kerneliiPhiS_iiiP7DataOut --------------------------
	.section	.nv.constant0._Z20blockMatching_kerneliiPhiS_iiiP7DataOut,"a",@progbits
	.sectionflags	@""
	.align	4
.nv.constant0._Z20blockMatching_kerneliiPhiS_iiiP7DataOut:
	.zero		952


//--------------------- SYMBOLS --------------------------

	.type		.nv.reservedSmem.offset0,@object
	.size		.nv.reservedSmem.offset0,0x4
	.type		.nv.reservedSmem.cap,@object
	.size		.nv.reservedSmem.cap,0x4
